//
// Generated by NVIDIA NVVM Compiler
//
// Compiler Build ID: CL-36424714
// Cuda compilation tools, release 13.0, V13.0.88
// Based on NVVM 20.0.0
//

.version 9.0
.target sm_100
.address_size 64

	// .globl	_Z12matrixMulGPUPKiS0_Pi

.visible .entry _Z12matrixMulGPUPKiS0_Pi(
	.param .u64 .ptr .align 1 _Z12matrixMulGPUPKiS0_Pi_param_0,
	.param .u64 .ptr .align 1 _Z12matrixMulGPUPKiS0_Pi_param_1,
	.param .u64 .ptr .align 1 _Z12matrixMulGPUPKiS0_Pi_param_2
)
{
	.reg .pred 	%p<5>;
	.reg .b32 	%r<84>;
	.reg .b64 	%rd<49>;

	ld.param.u64 	%rd14, [_Z12matrixMulGPUPKiS0_Pi_param_0];
	mov.u32 	%r10, %ctaid.x;
	mov.u32 	%r11, %ntid.x;
	mov.u32 	%r12, %tid.x;
	mad.lo.s32 	%r1, %r10, %r11, %r12;
	mov.u32 	%r13, %ctaid.y;
	mov.u32 	%r14, %ntid.y;
	mov.u32 	%r15, %tid.y;
	mad.lo.s32 	%r16, %r13, %r14, %r15;
	setp.gt.s32 	%p1, %r1, 63;
	setp.gt.u32 	%p2, %r16, 63;
	or.pred  	%p3, %p1, %p2;
	@%p3 bra 	$L__BB0_4;
	ld.param.u64 	%rd46, [_Z12matrixMulGPUPKiS0_Pi_param_1];
	shl.b32 	%r3, %r1, 6;
	add.s32 	%r18, %r16, 64;
	mul.wide.u32 	%rd1, %r18, 4;
	add.s32 	%r19, %r16, 128;
	mul.wide.u32 	%rd2, %r19, 4;
	add.s32 	%r20, %r16, 192;
	mul.wide.u32 	%rd3, %r20, 4;
	add.s32 	%r21, %r16, 320;
	mul.wide.u32 	%rd4, %r21, 4;
	add.s32 	%r22, %r16, 512;
	mul.wide.u32 	%rd5, %r22, 4;
	add.s32 	%r23, %r16, 576;
	mul.wide.u32 	%rd6, %r23, 4;
	add.s32 	%r24, %r16, 640;
	mul.wide.u32 	%rd7, %r24, 4;
	add.s32 	%r25, %r16, 704;
	mul.wide.u32 	%rd8, %r25, 4;
	add.s32 	%r26, %r16, 768;
	mul.wide.u32 	%rd9, %r26, 4;
	cvta.to.global.u64 	%rd17, %rd14;
	add.s64 	%rd10, %rd17, 32;
	cvta.to.global.u64 	%rd48, %rd46;
	mov.b32 	%r82, 0;
	add.s32 	%r40, %r16, 256;
	add.s32 	%r47, %r16, 384;
	mov.u32 	%r81, %r3;
	mov.u32 	%r83, %r82;
$L__BB0_2:
	mul.wide.s32 	%rd18, %r81, 4;
	add.s64 	%rd19, %rd10, %rd18;
	ld.global.u32 	%r27, [%rd19+-32];
	mul.wide.u32 	%rd20, %r16, 4;
	add.s64 	%rd21, %rd48, %rd20;
	ld.global.u32 	%r28, [%rd21];
	mad.lo.s32 	%r29, %r28, %r27, %r83;
	ld.global.u32 	%r30, [%rd19+-28];
	add.s64 	%rd22, %rd48, %rd1;
	ld.global.u32 	%r31, [%rd22];
	mad.lo.s32 	%r32, %r31, %r30, %r29;
	ld.global.u32 	%r33, [%rd19+-24];
	add.s64 	%rd23, %rd48, %rd2;
	ld.global.u32 	%r34, [%rd23];
	mad.lo.s32 	%r35, %r34, %r33, %r32;
	ld.global.u32 	%r36, [%rd19+-20];
	add.s64 	%rd24, %rd48, %rd3;
	ld.global.u32 	%r37, [%rd24];
	mad.lo.s32 	%r38, %r37, %r36, %r35;
	ld.global.u32 	%r39, [%rd19+-16];
	mul.wide.u32 	%rd25, %r40, 4;
	add.s64 	%rd26, %rd48, %rd25;
	ld.global.u32 	%r41, [%rd26];
	mad.lo.s32 	%r42, %r41, %r39, %r38;
	ld.global.u32 	%r43, [%rd19+-12];
	add.s64 	%rd27, %rd48, %rd4;
	ld.global.u32 	%r44, [%rd27];
	mad.lo.s32 	%r45, %r44, %r43, %r42;
	ld.global.u32 	%r46, [%rd19+-8];
	mul.wide.u32 	%rd28, %r47, 4;
	add.s64 	%rd29, %rd48, %rd28;
	ld.global.u32 	%r48, [%rd29];
	mad.lo.s32 	%r49, %r48, %r46, %r45;
	ld.global.u32 	%r50, [%rd19+-4];
	add.s32 	%r51, %r16, 448;
	mul.wide.u32 	%rd30, %r51, 4;
	add.s64 	%rd31, %rd48, %rd30;
	ld.global.u32 	%r52, [%rd31];
	mad.lo.s32 	%r53, %r52, %r50, %r49;
	ld.global.u32 	%r54, [%rd19];
	add.s64 	%rd32, %rd48, %rd5;
	ld.global.u32 	%r55, [%rd32];
	mad.lo.s32 	%r56, %r55, %r54, %r53;
	ld.global.u32 	%r57, [%rd19+4];
	add.s64 	%rd33, %rd48, %rd6;
	ld.global.u32 	%r58, [%rd33];
	mad.lo.s32 	%r59, %r58, %r57, %r56;
	ld.global.u32 	%r60, [%rd19+8];
	add.s64 	%rd34, %rd48, %rd7;
	ld.global.u32 	%r61, [%rd34];
	mad.lo.s32 	%r62, %r61, %r60, %r59;
	ld.global.u32 	%r63, [%rd19+12];
	add.s64 	%rd35, %rd48, %rd8;
	ld.global.u32 	%r64, [%rd35];
	mad.lo.s32 	%r65, %r64, %r63, %r62;
	ld.global.u32 	%r66, [%rd19+16];
	add.s64 	%rd36, %rd48, %rd9;
	ld.global.u32 	%r67, [%rd36];
	mad.lo.s32 	%r68, %r67, %r66, %r65;
	ld.global.u32 	%r69, [%rd19+20];
	add.s32 	%r70, %r16, 832;
	mul.wide.u32 	%rd37, %r70, 4;
	add.s64 	%rd38, %rd48, %rd37;
	ld.global.u32 	%r71, [%rd38];
	mad.lo.s32 	%r72, %r71, %r69, %r68;
	ld.global.u32 	%r73, [%rd19+24];
	add.s32 	%r74, %r16, 896;
	mul.wide.u32 	%rd39, %r74, 4;
	add.s64 	%rd40, %rd48, %rd39;
	ld.global.u32 	%r75, [%rd40];
	mad.lo.s32 	%r76, %r75, %r73, %r72;
	ld.global.u32 	%r77, [%rd19+28];
	add.s32 	%r78, %r16, 960;
	mul.wide.u32 	%rd41, %r78, 4;
	add.s64 	%rd42, %rd48, %rd41;
	ld.global.u32 	%r79, [%rd42];
	mad.lo.s32 	%r83, %r79, %r77, %r76;
	add.s32 	%r82, %r82, 16;
	add.s64 	%rd48, %rd48, 4096;
	add.s32 	%r81, %r81, 16;
	setp.ne.s32 	%p4, %r82, 64;
	@%p4 bra 	$L__BB0_2;
	ld.param.u64 	%rd47, [_Z12matrixMulGPUPKiS0_Pi_param_2];
	add.s32 	%r80, %r3, %r16;
	cvta.to.global.u64 	%rd43, %rd47;
	mul.wide.s32 	%rd44, %r80, 4;
	add.s64 	%rd45, %rd43, %rd44;
	st.global.u32 	[%rd45], %r83;
$L__BB0_4:
	ret;

}


// ===== COMPILED SASS (sm_100) =====

	.target	sm_100

	.elftype	@"ET_EXEC"


//--------------------- .note.nv.tkinfo           --------------------------
	.section	.note.nv.tkinfo,"",@"SHT_NOTE"
	.sectionflags	@"SHF_NOTE_NV_TKINFO"
	.tkinfo
        /*0018*/ 	.word	0x00000002
        /*0030*/ 	.string	""
        /*0030*/ 	.string	"ptxas"
        /*0030*/ 	.string	"Cuda compilation tools, release 13.0, V13.0.88"
        /*0030*/ 	.string	"Build cuda_13.0.r13.0/compiler.36424714_0"
        /*0030*/ 	.string	"-arch sm_100 -m 64 "



//--------------------- .note.nv.cuinfo           --------------------------
	.section	.note.nv.cuinfo,"",@"SHT_NOTE"
	.sectionflags	@"SHF_NOTE_NV_CUINFO"
        /*0018*/ 	.short	0x0002
        /*001a*/ 	.short	0x0064
        /*001c*/ 	.short	0x0082
	.zero		2


//--------------------- .nv.info                  --------------------------
	.section	.nv.info,"",@"SHT_CUDA_INFO"
	.align	4


	//----- nvinfo : EIATTR_REGCOUNT
	.align		4
        /*0000*/ 	.byte	0x04, 0x2f
        /*0002*/ 	.short	(.L_1 - .L_0)
	.align		4
.L_0:
        /*0004*/ 	.word	index@(_Z12matrixMulGPUPKiS0_Pi)
        /*0008*/ 	.word	0x00000028


	//----- nvinfo : EIATTR_FRAME_SIZE
	.align		4
.L_1:
        /*000c*/ 	.byte	0x04, 0x11
        /*000e*/ 	.short	(.L_3 - .L_2)
	.align		4
.L_2:
        /*0010*/ 	.word	index@(_Z12matrixMulGPUPKiS0_Pi)
        /*0014*/ 	.word	0x00000000


	//----- nvinfo : EIATTR_MIN_STACK_SIZE
	.align		4
.L_3:
        /*0018*/ 	.byte	0x04, 0x12
        /*001a*/ 	.short	(.L_5 - .L_4)
	.align		4
.L_4:
        /*001c*/ 	.word	index@(_Z12matrixMulGPUPKiS0_Pi)
        /*0020*/ 	.word	0x00000000
.L_5:


//--------------------- .nv.compat                --------------------------
	.section	.nv.compat,"",@"SHT_CUDA_COMPAT_INFO"
	.align	4
        /*0000*/ 	.byte	0x02, 0x09, 0x00, 0x00, 0x02, 0x02, 0x01, 0x00, 0x02, 0x05, 0x05, 0x00, 0x03, 0x07, 0x01, 0x01
        /*0010*/ 	.byte	0x02, 0x03, 0x00, 0x00, 0x02, 0x06, 0x01, 0x00, 0x04, 0x0b, 0x08, 0x00, 0x09, 0x00, 0x00, 0x00
        /*0020*/ 	.byte	0x00, 0x00, 0x00, 0x00


//--------------------- .nv.info._Z12matrixMulGPUPKiS0_Pi --------------------------
	.section	.nv.info._Z12matrixMulGPUPKiS0_Pi,"",@"SHT_CUDA_INFO"
	.sectionflags	@""
	.align	4


	//----- nvinfo : EIATTR_CUDA_API_VERSION
	.align		4
        /*0000*/ 	.byte	0x04, 0x37
        /*0002*/ 	.short	(.L_7 - .L_6)
.L_6:
        /*0004*/ 	.word	0x00000082


	//----- nvinfo : EIATTR_KPARAM_INFO
	.align		4
.L_7:
        /*0008*/ 	.byte	0x04, 0x17
        /*000a*/ 	.short	(.L_9 - .L_8)
.L_8:
        /*000c*/ 	.word	0x00000000
        /*0010*/ 	.short	0x0002
        /*0012*/ 	.short	0x0010
        /*0014*/ 	.byte	0x00, 0xf5, 0x21, 0x00


	//----- nvinfo : EIATTR_KPARAM_INFO
	.align		4
.L_9:
        /*0018*/ 	.byte	0x04, 0x17
        /*001a*/ 	.short	(.L_11 - .L_10)
.L_10:
        /*001c*/ 	.word	0x00000000
        /*0020*/ 	.short	0x0001
        /*0022*/ 	.short	0x0008
        /*0024*/ 	.byte	0x00, 0xf5, 0x21, 0x00


	//----- nvinfo : EIATTR_KPARAM_INFO
	.align		4
.L_11:
        /*0028*/ 	.byte	0x04, 0x17
        /*002a*/ 	.short	(.L_13 - .L_12)
.L_12:
        /*002c*/ 	.word	0x00000000
        /*0030*/ 	.short	0x0000
        /*0032*/ 	.short	0x0000
        /*0034*/ 	.byte	0x00, 0xf5, 0x21, 0x00


	//----- nvinfo : EIATTR_SPARSE_MMA_MASK
	.align		4
.L_13:
        /*0038*/ 	.byte	0x03, 0x50
        /*003a*/ 	.short	0x0000


	//----- nvinfo : EIATTR_MAXREG_COUNT
	.align		4
        /*003c*/ 	.byte	0x03, 0x1b
        /*003e*/ 	.short	0x00ff


	//----- nvinfo : EIATTR_MERCURY_ISA_VERSION
	.align		4
        /*0040*/ 	.byte	0x03, 0x5f
        /*0042*/ 	.short	0x0101


	//----- nvinfo : EIATTR_VRC_CTA_INIT_COUNT
	.align		4
        /*0044*/ 	.byte	0x02, 0x4a
	.zero		1
	.zero		1


	//----- nvinfo : EIATTR_EXIT_INSTR_OFFSETS
	.align		4
        /*0048*/ 	.byte	0x04, 0x1c
        /*004a*/ 	.short	(.L_15 - .L_14)


	//   ....[0]....
.L_14:
        /*004c*/ 	.word	0x000000b0


	//   ....[1]....
        /*0050*/ 	.word	0x00001290


	//----- nvinfo : EIATTR_CBANK_PARAM_SIZE
	.align		4
.L_15:
        /*0054*/ 	.byte	0x03, 0x19
        /*0056*/ 	.short	0x0018


	//----- nvinfo : EIATTR_PARAM_CBANK
	.align		4
        /*0058*/ 	.byte	0x04, 0x0a
        /*005a*/ 	.short	(.L_17 - .L_16)
	.align		4
.L_16:
        /*005c*/ 	.word	index@(.nv.constant0._Z12matrixMulGPUPKiS0_Pi)
        /*0060*/ 	.short	0x0380
        /*0062*/ 	.short	0x0018


	//----- nvinfo : EIATTR_SW_WAR
	.align		4
.L_17:
        /*0064*/ 	.byte	0x04, 0x36
        /*0066*/ 	.short	(.L_19 - .L_18)
.L_18:
        /*0068*/ 	.word	0x00000008
.L_19:


//--------------------- .nv.callgraph             --------------------------
	.section	.nv.callgraph,"",@"SHT_CUDA_CALLGRAPH"
	.align	4
	.sectionentsize	8
	.align		4
        /*0000*/ 	.word	0x00000000
	.align		4
        /*0004*/ 	.word	0xffffffff
	.align		4
        /*0008*/ 	.word	0x00000000
	.align		4
        /*000c*/ 	.word	0xfffffffe
	.align		4
        /*0010*/ 	.word	0x00000000
	.align		4
        /*0014*/ 	.word	0xfffffffd
	.align		4
        /*0018*/ 	.word	0x00000000
	.align		4
        /*001c*/ 	.word	0xfffffffc


//--------------------- .text._Z12matrixMulGPUPKiS0_Pi --------------------------
	.section	.text._Z12matrixMulGPUPKiS0_Pi,"ax",@progbits
	.align	128
        .global         _Z12matrixMulGPUPKiS0_Pi
        .type           _Z12matrixMulGPUPKiS0_Pi,@function
        .size           _Z12matrixMulGPUPKiS0_Pi,(.L_x_1 - _Z12matrixMulGPUPKiS0_Pi)
        .other          _Z12matrixMulGPUPKiS0_Pi,@"STO_CUDA_ENTRY STV_DEFAULT"
_Z12matrixMulGPUPKiS0_Pi:
.text._Z12matrixMulGPUPKiS0_Pi:
[----:B------:R-:W-:Y:S01]  /*0000*/  LDC R1, c[0x0][0x37c] ;  /* 0x0000df00ff017b82 */ /* 0x000fe20000000800 */
[----:B------:R-:W0:Y:S07]  /*0010*/  S2R R2, SR_TID.Y ;  /* 0x0000000000027919 */ /* 0x000e2e0000002200 */
[----:B------:R-:W1:Y:S01]  /*0020*/  LDC R3, c[0x0][0x360] ;  /* 0x0000d800ff037b82 */ /* 0x000e620000000800 */
[----:B------:R-:W1:Y:S07]  /*0030*/  S2R R0, SR_TID.X ;  /* 0x0000000000007919 */ /* 0x000e6e0000002100 */
[----:B------:R-:W0:Y:S08]  /*0040*/  S2UR UR5, SR_CTAID.Y ;  /* 0x00000000000579c3 */ /* 0x000e300000002600 */
[----:B------:R-:W0:Y:S08]  /*0050*/  LDC R5, c[0x0][0x364] ;  /* 0x0000d900ff057b82 */ /* 0x000e300000000800 */
[----:B------:R-:W1:Y:S01]  /*0060*/  S2UR UR4, SR_CTAID.X ;  /* 0x00000000000479c3 */ /* 0x000e620000002500 */
[----:B0-----:R-:W-:-:S05]  /*0070*/  IMAD R5, R5, UR5, R2 ;  /* 0x0000000505057c24 */ /* 0x001fca000f8e0202 */
[----:B------:R-:W-:Y:S01]  /*0080*/  ISETP.GT.U32.AND P0, PT, R5, 0x3f, PT ;  /* 0x0000003f0500780c */ /* 0x000fe20003f04070 */
[----:B-1----:R-:W-:-:S05]  /*0090*/  IMAD R3, R3, UR4, R0 ;  /* 0x0000000403037c24 */ /* 0x002fca000f8e0200 */
[----:B------:R-:W-:-:S13]  /*00a0*/  ISETP.GT.OR P0, PT, R3, 0x3f, P0 ;  /* 0x0000003f0300780c */ /* 0x000fda0000704670 */
[----:B------:R-:W-:Y:S05]  /*00b0*/  @P0 EXIT ;  /* 0x000000000000094d */ /* 0x000fea0003800000 */
[----:B------:R-:W0:Y:S01]  /*00c0*/  LDCU.128 UR4, c[0x0][0x380] ;  /* 0x00007000ff0477ac */ /* 0x000e220008000c00 */
[----:B------:R-:W1:Y:S01]  /*00d0*/  LDC.64 R16, c[0x0][0x388] ;  /* 0x0000e200ff107b82 */ /* 0x000e620000000a00 */
[----:B------:R-:W-:Y:S01]  /*00e0*/  SHF.L.U32 R3, R3, 0x6, RZ ;  /* 0x0000000603037819 */ /* 0x000fe200000006ff */
[----:B------:R-:W2:Y:S01]  /*00f0*/  LDCU.64 UR8, c[0x0][0x358] ;  /* 0x00006b00ff0877ac */ /* 0x000ea20008000a00 */
[C---:B------:R-:W-:Y:S02]  /*0100*/  IADD3 R24, PT, PT, R5.reuse, 0x40, RZ ;  /* 0x0000004005187810 */ /* 0x040fe40007ffe0ff */
[C---:B------:R-:W-:Y:S02]  /*0110*/  IADD3 R8, PT, PT, R5.reuse, 0x80, RZ ;  /* 0x0000008005087810 */ /* 0x040fe40007ffe0ff */
[----:B------:R-:W-:Y:S01]  /*0120*/  IADD3 R13, PT, PT, R5, 0xc0, RZ ;  /* 0x000000c0050d7810 */ /* 0x000fe20007ffe0ff */
[----:B0-----:R-:W-:-:S04]  /*0130*/  UIADD3 UR4, UP0, UPT, UR4, 0x20, URZ ;  /* 0x0000002004047890 */ /* 0x001fc8000ff1e0ff */
[----:B------:R-:W-:Y:S02]  /*0140*/  UIADD3.X UR5, UPT, UPT, URZ, UR5, URZ, UP0, !UPT ;  /* 0x00000005ff057290 */ /* 0x000fe400087fe4ff */
[----:B------:R-:W-:Y:S01]  /*0150*/  MOV R14, UR4 ;  /* 0x00000004000e7c02 */ /* 0x000fe20008000f00 */
[----:B-1----:R-:W-:-:S03]  /*0160*/  IMAD.WIDE.U32 R20, R5, 0x4, R16 ;  /* 0x0000000405147825 */ /* 0x002fc600078e0010 */
[----:B------:R-:W-:Y:S01]  /*0170*/  MOV R15, UR5 ;  /* 0x00000005000f7c02 */ /* 0x000fe20008000f00 */
[----:B------:R-:W-:Y:S01]  /*0180*/  IMAD.WIDE.U32 R26, R24, 0x4, R16 ;  /* 0x00000004181a7825 */ /* 0x000fe200078e0010 */
[----:B--2---:R-:W2:Y:S03]  /*0190*/  LDG.E R33, desc[UR8][R20.64] ;  /* 0x0000000814217981 */ /* 0x004ea6000c1e1900 */
[----:B------:R-:W-:Y:S01]  /*01a0*/  IMAD.WIDE R18, R3, 0x4, R14 ;  /* 0x0000000403127825 */ /* 0x000fe200078e020e */
[----:B------:R0:W3:Y:S04]  /*01b0*/  LDG.E R0, desc[UR8][R26.64] ;  /* 0x000000081a007981 */ /* 0x0000e8000c1e1900 */
[----:B------:R-:W2:Y:S01]  /*01c0*/  LDG.E R34, desc[UR8][R18.64+-0x20] ;  /* 0xffffe00812227981 */ /* 0x000ea2000c1e1900 */
[----:B------:R-:W-:Y:S01]  /*01d0*/  IMAD.WIDE.U32 R28, R8, 0x4, R16 ;  /* 0x00000004081c7825 */ /* 0x000fe200078e0010 */
[----:B------:R-:W-:-:S02]  /*01e0*/  IADD3 R7, PT, PT, R5, 0x100, RZ ;  /* 0x0000010005077810 */ /* 0x000fc40007ffe0ff */
[----:B------:R-:W3:Y:S01]  /*01f0*/  LDG.E R32, desc[UR8][R18.64+-0x1c] ;  /* 0xffffe40812207981 */ /* 0x000ee2000c1e1900 */
[--C-:B------:R-:W-:Y:S01]  /*0200*/  IMAD.WIDE.U32 R10, R13, 0x4, R16.reuse ;  /* 0x000000040d0a7825 */ /* 0x100fe200078e0010 */
[----:B------:R-:W-:Y:S02]  /*0210*/  IADD3 R6, PT, PT, R5, 0x140, RZ ;  /* 0x0000014005067810 */ /* 0x000fe40007ffe0ff */
[----:B------:R-:W4:Y:S01]  /*0220*/  LDG.E R2, desc[UR8][R28.64] ;  /* 0x000000081c027981 */ /* 0x000f22000c1e1900 */
[----:B------:R-:W-:-:S03]  /*0230*/  IMAD.WIDE.U32 R30, R7, 0x4, R16 ;  /* 0x00000004071e7825 */ /* 0x000fc600078e0010 */
[----:B------:R-:W4:Y:S01]  /*0240*/  LDG.E R23, desc[UR8][R18.64+-0x18] ;  /* 0xffffe80812177981 */ /* 0x000f22000c1e1900 */
[----:B------:R-:W-:Y:S01]  /*0250*/  IADD3 R12, PT, PT, R5, 0x180, RZ ;  /* 0x00000180050c7810 */ /* 0x000fe20007ffe0ff */
[--C-:B0-----:R-:W-:Y:S02]  /*0260*/  IMAD.WIDE.U32 R26, R6, 0x4, R16.reuse ;  /* 0x00000004061a7825 */ /* 0x101fe400078e0010 */
[----:B------:R-:W5:Y:S04]  /*0270*/  LDG.E R11, desc[UR8][R10.64] ;  /* 0x000000080a0b7981 */ /* 0x000f68000c1e1900 */
[----:B------:R-:W5:Y:S04]  /*0280*/  LDG.E R22, desc[UR8][R18.64+-0x14] ;  /* 0xffffec0812167981 */ /* 0x000f68000c1e1900 */
[----:B------:R-:W5:Y:S01]  /*0290*/  LDG.E R30, desc[UR8][R30.64] ;  /* 0x000000081e1e7981 */ /* 0x000f62000c1e1900 */
[----:B------:R-:W-:-:S03]  /*02a0*/  IMAD.WIDE.U32 R20, R12, 0x4, R16 ;  /* 0x000000040c147825 */ /* 0x000fc600078e0010 */
[----:B------:R-:W5:Y:S01]  /*02b0*/  LDG.E R9, desc[UR8][R26.64] ;  /* 0x000000081a097981 */ /* 0x000f62000c1e1900 */
[----:B------:R-:W-:-:S03]  /*02c0*/  IADD3 R4, PT, PT, R5, 0x1c0, RZ ;  /* 0x000001c005047810 */ /* 0x000fc60007ffe0ff */
[----:B------:R0:W5:Y:S04]  /*02d0*/  LDG.E R10, desc[UR8][R20.64] ;  /* 0x00000008140a7981 */ /* 0x000168000c1e1900 */
[----:B------:R-:W5:Y:S04]  /*02e0*/  LDG.E R31, desc[UR8][R18.64+-0x10] ;  /* 0xfffff008121f7981 */ /* 0x000f68000c1e1900 */
[----:B------:R-:W5:Y:S04]  /*02f0*/  LDG.E R26, desc[UR8][R18.64+-0xc] ;  /* 0xfffff408121a7981 */ /* 0x000f68000c1e1900 */
[----:B------:R-:W5:Y:S01]  /*0300*/  LDG.E R28, desc[UR8][R18.64+-0x8] ;  /* 0xfffff808121c7981 */ /* 0x000f62000c1e1900 */
[----:B0-----:R-:W-:-:S03]  /*0310*/  IMAD.WIDE.U32 R20, R4, 0x4, R16 ;  /* 0x0000000404147825 */ /* 0x001fc600078e0010 */
[----:B------:R-:W5:Y:S04]  /*0320*/  LDG.E R25, desc[UR8][R18.64+-0x4] ;  /* 0xfffffc0812197981 */ /* 0x000f68000c1e1900 */
[----:B------:R0:W5:Y:S04]  /*0330*/  LDG.E R29, desc[UR8][R20.64] ;  /* 0x00000008141d7981 */ /* 0x000168000c1e1900 */
[----:B------:R-:W5:Y:S01]  /*0340*/  LDG.E R36, desc[UR8][R18.64+0x14] ;  /* 0x0000140812247981 */ /* 0x000f62000c1e1900 */
[----:B--2---:R-:W-:-:S03]  /*0350*/  IMAD R33, R34, R33, RZ ;  /* 0x0000002122217224 */ /* 0x004fc600078e02ff */
[----:B------:R-:W2:Y:S01]  /*0360*/  LDG.E R34, desc[UR8][R18.64+0x10] ;  /* 0x0000100812227981 */ /* 0x000ea2000c1e1900 */
[----:B---3--:R-:W-:Y:S01]  /*0370*/  IMAD R32, R32, R0, R33 ;  /* 0x0000000020207224 */ /* 0x008fe200078e0221 */
[----:B------:R-:W-:Y:S02]  /*0380*/  IADD3 R0, PT, PT, R5, 0x200, RZ ;  /* 0x0000020005007810 */ /* 0x000fe40007ffe0ff */
[----:B------:R-:W3:Y:S01]  /*0390*/  LDG.E R33, desc[UR8][R18.64] ;  /* 0x0000000812217981 */ /* 0x000ee2000c1e1900 */
[----:B----4-:R-:W-:Y:S01]  /*03a0*/  IMAD R23, R23, R2, R32 ;  /* 0x0000000217177224 */ /* 0x010fe200078e0220 */
[----:B------:R-:W-:Y:S01]  /*03b0*/  IADD3 R2, PT, PT, R5, 0x240, RZ ;  /* 0x0000024005027810 */ /* 0x000fe20007ffe0ff */
[----:B0-----:R-:W-:-:S05]  /*03c0*/  IMAD.WIDE.U32 R20, R0, 0x4, R16 ;  /* 0x0000000400147825 */ /* 0x001fca00078e0010 */
[----:B------:R0:W3:Y:S01]  /*03d0*/  LDG.E R27, desc[UR8][R20.64] ;  /* 0x00000008141b7981 */ /* 0x0000e2000c1e1900 */
[----:B-----5:R-:W-:Y:S01]  /*03e0*/  IMAD R32, R22, R11, R23 ;  /* 0x0000000b16207224 */ /* 0x020fe200078e0217 */
[----:B------:R-:W-:Y:S01]  /*03f0*/  IADD3 R11, PT, PT, R5, 0x280, RZ ;  /* 0x00000280050b7810 */ /* 0x000fe20007ffe0ff */
[----:B------:R-:W-:-:S04]  /*0400*/  IMAD.WIDE.U32 R22, R2, 0x4, R16 ;  /* 0x0000000402167825 */ /* 0x000fc800078e0010 */
[----:B------:R-:W-:Y:S02]  /*0410*/  IMAD R30, R31, R30, R32 ;  /* 0x0000001e1f1e7224 */ /* 0x000fe400078e0220 */
[----:B0-----:R-:W-:Y:S01]  /*0420*/  IMAD.WIDE.U32 R20, R11, 0x4, R16 ;  /* 0x000000040b147825 */ /* 0x001fe200078e0010 */
[----:B------:R0:W4:Y:S03]  /*0430*/  LDG.E R32, desc[UR8][R22.64] ;  /* 0x0000000816207981 */ /* 0x000126000c1e1900 */
[----:B------:R-:W-:Y:S01]  /*0440*/  IMAD R35, R26, R9, R30 ;  /* 0x000000091a237224 */ /* 0x000fe200078e021e */
[C---:B------:R-:W-:Y:S01]  /*0450*/  IADD3 R9, PT, PT, R5.reuse, 0x2c0, RZ ;  /* 0x000002c005097810 */ /* 0x040fe20007ffe0ff */
[----:B------:R-:W4:Y:S02]  /*0460*/  LDG.E R31, desc[UR8][R18.64+0x4] ;  /* 0x00000408121f7981 */ /* 0x000f24000c1e1900 */
[----:B------:R-:W-:Y:S01]  /*0470*/  IMAD R28, R28, R10, R35 ;  /* 0x0000000a1c1c7224 */ /* 0x000fe200078e0223 */
[----:B------:R-:W-:Y:S01]  /*0480*/  IADD3 R10, PT, PT, R5, 0x300, RZ ;  /* 0x00000300050a7810 */ /* 0x000fe20007ffe0ff */
[----:B------:R1:W5:Y:S04]  /*0490*/  LDG.E R26, desc[UR8][R20.64] ;  /* 0x00000008141a7981 */ /* 0x000368000c1e1900 */
[--C-:B0-----:R-:W-:Y:S01]  /*04a0*/  IMAD.WIDE.U32 R22, R10, 0x4, R16.reuse ;  /* 0x000000040a167825 */ /* 0x101fe200078e0010 */
[----:B------:R-:W5:Y:S03]  /*04b0*/  LDG.E R30, desc[UR8][R18.64+0x8] ;  /* 0x00000808121e7981 */ /* 0x000f66000c1e1900 */
[----:B-1----:R-:W-:-:S02]  /*04c0*/  IMAD.WIDE.U32 R20, R9, 0x4, R16 ;  /* 0x0000000409147825 */ /* 0x002fc400078e0010 */
[----:B------:R0:W2:Y:S02]  /*04d0*/  LDG.E R22, desc[UR8][R22.64] ;  /* 0x0000000816167981 */ /* 0x0000a4000c1e1900 */
[----:B------:R-:W-:Y:S02]  /*04e0*/  IMAD R29, R25, R29, R28 ;  /* 0x0000001d191d7224 */ /* 0x000fe400078e021c */
[----:B------:R1:W2:Y:S04]  /*04f0*/  LDG.E R25, desc[UR8][R20.64] ;  /* 0x0000000814197981 */ /* 0x0002a8000c1e1900 */
[----:B------:R-:W2:Y:S01]  /*0500*/  LDG.E R28, desc[UR8][R18.64+0xc] ;  /* 0x00000c08121c7981 */ /* 0x000ea2000c1e1900 */
[----:B0-----:R-:W-:-:S05]  /*0510*/  IADD3 R23, PT, PT, R5, 0x340, RZ ;  /* 0x0000034005177810 */ /* 0x001fca0007ffe0ff */
[----:B-1----:R-:W-:-:S05]  /*0520*/  IMAD.WIDE.U32 R20, R23, 0x4, R16 ;  /* 0x0000000417147825 */ /* 0x002fca00078e0010 */
[----:B------:R0:W2:Y:S01]  /*0530*/  LDG.E R35, desc[UR8][R20.64] ;  /* 0x0000000814237981 */ /* 0x0000a2000c1e1900 */
[----:B------:R-:W-:-:S04]  /*0540*/  UIADD3 UR4, UP0, UPT, UR6, 0x1000, URZ ;  /* 0x0000100006047890 */ /* 0x000fc8000ff1e0ff */
[----:B------:R-:W-:Y:S01]  /*0550*/  UIADD3.X UR5, UPT, UPT, URZ, UR7, URZ, UP0, !UPT ;  /* 0x00000007ff057290 */ /* 0x000fe200087fe4ff */
[----:B---3--:R-:W-:Y:S01]  /*0560*/  IMAD R27, R33, R27, R29 ;  /* 0x0000001b211b7224 */ /* 0x008fe200078e021d */
[----:B------:R-:W-:-:S03]  /*0570*/  IADD3 R33, PT, PT, R3, 0x10, RZ ;  /* 0x0000001003217810 */ /* 0x000fc60007ffe0ff */
[----:B----4-:R-:W-:Y:S01]  /*0580*/  IMAD R31, R31, R32, R27 ;  /* 0x000000201f1f7224 */ /* 0x010fe200078e021b */
[----:B------:R-:W-:-:S05]  /*0590*/  IADD3 R27, PT, PT, R5, 0x380, RZ ;  /* 0x00000380051b7810 */ /* 0x000fca0007ffe0ff */
[----:B0-----:R-:W-:-:S04]  /*05a0*/  IMAD.WIDE.U32 R20, R27, 0x4, R16 ;  /* 0x000000041b147825 */ /* 0x001fc800078e0010 */
[----:B-----5:R-:W-:Y:S01]  /*05b0*/  IMAD R30, R30, R26, R31 ;  /* 0x0000001a1e1e7224 */ /* 0x020fe200078e021f */
[----:B------:R-:W-:Y:S01]  /*05c0*/  IADD3 R26, PT, PT, R5, 0x3c0, RZ ;  /* 0x000003c0051a7810 */ /* 0x000fe20007ffe0ff */
[----:B------:R0:W3:Y:S04]  /*05d0*/  LDG.E R29, desc[UR8][R20.64] ;  /* 0x00000008141d7981 */ /* 0x0000e8000c1e1900 */
[----:B------:R-:W-:Y:S01]  /*05e0*/  IMAD.WIDE.U32 R16, R26, 0x4, R16 ;  /* 0x000000041a107825 */ /* 0x000fe200078e0010 */
[----:B------:R-:W4:Y:S03]  /*05f0*/  LDG.E R31, desc[UR8][R18.64+0x1c] ;  /* 0x00001c08121f7981 */ /* 0x000f26000c1e1900 */
[----:B--2---:R-:W-:Y:S01]  /*0600*/  IMAD R25, R28, R25, R30 ;  /* 0x000000191c197224 */ /* 0x004fe200078e021e */
[----:B0-----:R-:W-:Y:S01]  /*0610*/  MOV R20, UR4 ;  /* 0x0000000400147c02 */ /* 0x001fe20008000f00 */
[----:B------:R0:W4:Y:S01]  /*0620*/  LDG.E R28, desc[UR8][R16.64] ;  /* 0x00000008101c7981 */ /* 0x000122000c1e1900 */
[----:B------:R-:W-:Y:S01]  /*0630*/  MOV R21, UR5 ;  /* 0x0000000500157c02 */ /* 0x000fe20008000f00 */
[----:B------:R-:W-:-:S02]  /*0640*/  IMAD R25, R34, R22, R25 ;  /* 0x0000001622197224 */ /* 0x000fc400078e0219 */
[----:B------:R1:W3:Y:S01]  /*0650*/  LDG.E R22, desc[UR8][R18.64+0x18] ;  /* 0x0000180812167981 */ /* 0x0002e2000c1e1900 */
[----:B0-----:R-:W-:-:S04]  /*0660*/  IMAD.WIDE.U32 R16, R5, 0x4, R20 ;  /* 0x0000000405107825 */ /* 0x001fc800078e0014 */
[----:B-1----:R-:W-:Y:S01]  /*0670*/  IMAD.WIDE R18, R33, 0x4, R14 ;  /* 0x0000000421127825 */ /* 0x002fe200078e020e */
[----:B------:R0:W2:Y:S03]  /*0680*/  LDG.E R30, desc[UR8][R16.64] ;  /* 0x00000008101e7981 */ /* 0x0000a6000c1e1900 */
[----:B------:R-:W-:Y:S01]  /*0690*/  IMAD R35, R36, R35, R25 ;  /* 0x0000002324237224 */ /* 0x000fe200078e0219 */
[----:B------:R-:W2:Y:S01]  /*06a0*/  LDG.E R34, desc[UR8][R18.64+-0x20] ;  /* 0xffffe00812227981 */ /* 0x000ea2000c1e1900 */
[----:B------:R-:W-:-:S03]  /*06b0*/  IMAD.WIDE.U32 R24, R24, 0x4, R20 ;  /* 0x0000000418187825 */ /* 0x000fc600078e0014 */
[----:B------:R-:W5:Y:S04]  /*06c0*/  LDG.E R32, desc[UR8][R18.64+-0x1c] ;  /* 0xffffe40812207981 */ /* 0x000f68000c1e1900 */
[----:B------:R-:W5:Y:S01]  /*06d0*/  LDG.E R33, desc[UR8][R24.64] ;  /* 0x0000000818217981 */ /* 0x000f62000c1e1900 */
[----:B0-----:R-:W-:-:S03]  /*06e0*/  IMAD.WIDE.U32 R16, R8, 0x4, R20 ;  /* 0x0000000408107825 */ /* 0x001fc600078e0014 */
[----:B------:R-:W5:Y:S04]  /*06f0*/  LDG.E R36, desc[UR8][R18.64+-0x8] ;  /* 0xfffff80812247981 */ /* 0x000f68000c1e1900 */
[----:B------:R-:W5:Y:S01]  /*0700*/  LDG.E R37, desc[UR8][R18.64+0x4] ;  /* 0x0000040812257981 */ /* 0x000f62000c1e1900 */
[----:B---3--:R-:W-:-:S03]  /*0710*/  IMAD R22, R22, R29, R35 ;  /* 0x0000001d16167224 */ /* 0x008fc600078e0223 */
[----:B------:R-:W3:Y:S01]  /*0720*/  LDG.E R35, desc[UR8][R18.64+-0x18] ;  /* 0xffffe80812237981 */ /* 0x000ee2000c1e1900 */
[----:B----4-:R-:W-:Y:S02]  /*0730*/  IMAD R31, R31, R28, R22 ;  /* 0x0000001c1f1f7224 */ /* 0x010fe400078e0216 */
[----:B------:R-:W-:Y:S01]  /*0740*/  IMAD.WIDE.U32 R28, R13, 0x4, R20 ;  /* 0x000000040d1c7825 */ /* 0x000fe200078e0014 */
[----:B------:R-:W3:Y:S04]  /*0750*/  LDG.E R22, desc[UR8][R16.64] ;  /* 0x0000000810167981 */ /* 0x000ee8000c1e1900 */
[----:B------:R-:W4:Y:S01]  /*0760*/  LDG.E R13, desc[UR8][R18.64+-0x10] ;  /* 0xfffff008120d7981 */ /* 0x000f22000c1e1900 */
[----:B--2---:R-:W-:-:S03]  /*0770*/  IMAD R30, R34, R30, R31 ;  /* 0x0000001e221e7224 */ /* 0x004fc600078e021f */
[----:B------:R-:W2:Y:S01]  /*0780*/  LDG.E R34, desc[UR8][R28.64] ;  /* 0x000000081c227981 */ /* 0x000ea2000c1e1900 */
[----:B-----5:R-:W-:-:S03]  /*0790*/  IMAD R32, R32, R33, R30 ;  /* 0x0000002120207224 */ /* 0x020fc600078e021e */
[----:B------:R-:W2:Y:S01]  /*07a0*/  LDG.E R33, desc[UR8][R18.64+-0x14] ;  /* 0xffffec0812217981 */ /* 0x000ea2000c1e1900 */
[----:B------:R-:W-:-:S05]  /*07b0*/  IMAD.WIDE.U32 R30, R7, 0x4, R20 ;  /* 0x00000004071e7825 */ /* 0x000fca00078e0014 */
[----:B------:R0:W4:Y:S02]  /*07c0*/  LDG.E R8, desc[UR8][R30.64] ;  /* 0x000000081e087981 */ /* 0x000124000c1e1900 */
[----:B0-----:R-:W-:-:S04]  /*07d0*/  IMAD.WIDE.U32 R30, R6, 0x4, R20 ;  /* 0x00000004061e7825 */ /* 0x001fc800078e0014 */
[----:B---3--:R-:W-:Y:S02]  /*07e0*/  IMAD R22, R35, R22, R32 ;  /* 0x0000001623167224 */ /* 0x008fe400078e0220 */
[----:B------:R-:W3:Y:S02]  /*07f0*/  LDG.E R35, desc[UR8][R18.64+-0xc] ;  /* 0xfffff40812237981 */ /* 0x000ee4000c1e1900 */
[----:B--2---:R-:W-:Y:S02]  /*0800*/  IMAD R22, R33, R34, R22 ;  /* 0x0000002221167224 */ /* 0x004fe400078e0216 */
[----:B------:R-:W-:Y:S01]  /*0810*/  IMAD.WIDE.U32 R32, R12, 0x4, R20 ;  /* 0x000000040c207825 */ /* 0x000fe200078e0014 */
[----:B------:R-:W3:Y:S04]  /*0820*/  LDG.E R34, desc[UR8][R30.64] ;  /* 0x000000081e227981 */ /* 0x000ee8000c1e1900 */
[----:B------:R0:W2:Y:S01]  /*0830*/  LDG.E R6, desc[UR8][R32.64] ;  /* 0x0000000820067981 */ /* 0x0000a2000c1e1900 */
[----:B----4-:R-:W-:-:S03]  /*0840*/  IMAD R22, R13, R8, R22 ;  /* 0x000000080d167224 */ /* 0x010fc600078e0216 */
[----:B------:R-:W4:Y:S01]  /*0850*/  LDG.E R8, desc[UR8][R18.64+-0x4] ;  /* 0xfffffc0812087981 */ /* 0x000f22000c1e1900 */
[----:B0-----:R-:W-:-:S05]  /*0860*/  IMAD.WIDE.U32 R32, R4, 0x4, R20 ;  /* 0x0000000404207825 */ /* 0x001fca00078e0014 */
[----:B------:R0:W4:Y:S02]  /*0870*/  LDG.E R13, desc[UR8][R32.64] ;  /* 0x00000008200d7981 */ /* 0x000124000c1e1900 */
[----:B0-----:R-:W-:-:S05]  /*0880*/  IMAD.WIDE.U32 R32, R0, 0x4, R20 ;  /* 0x0000000400207825 */ /* 0x001fca00078e0014 */
[----:B------:R-:W5:Y:S01]  /*0890*/  LDG.E R0, desc[UR8][R32.64] ;  /* 0x0000000820007981 */ /* 0x000f62000c1e1900 */
[----:B---3--:R-:W-:-:S04]  /*08a0*/  IMAD R35, R35, R34, R22 ;  /* 0x0000002223237224 */ /* 0x008fc800078e0216 */
[----:B--2---:R-:W-:Y:S02]  /*08b0*/  IMAD R6, R36, R6, R35 ;  /* 0x0000000624067224 */ /* 0x004fe400078e0223 */
[----:B------:R-:W-:-:S05]  /*08c0*/  IMAD.WIDE.U32 R34, R2, 0x4, R20 ;  /* 0x0000000402227825 */ /* 0x000fca00078e0014 */
[----:B------:R-:W2:Y:S01]  /*08d0*/  LDG.E R2, desc[UR8][R34.64] ;  /* 0x0000000822027981 */ /* 0x000ea2000c1e1900 */
[----:B----4-:R-:W-:-:S03]  /*08e0*/  IMAD R6, R8, R13, R6 ;  /* 0x0000000d08067224 */ /* 0x010fc600078e0206 */
[----:B------:R-:W5:Y:S01]  /*08f0*/  LDG.E R13, desc[UR8][R18.64] ;  /* 0x00000008120d7981 */ /* 0x000f62000c1e1900 */
[----:B------:R-:W-:-:S04]  /*0900*/  IMAD.WIDE.U32 R8, R9, 0x4, R20 ;  /* 0x0000000409087825 */ /* 0x000fc800078e0014 */
[----:B-----5:R-:W-:Y:S02]  /*0910*/  IMAD R0, R13, R0, R6 ;  /* 0x000000000d007224 */ /* 0x020fe400078e0206 */
[----:B------:R-:W3:Y:S02]  /*0920*/  LDG.E R13, desc[UR8][R18.64+0xc] ;  /* 0x00000c08120d7981 */ /* 0x000ee4000c1e1900 */
[----:B--2---:R-:W-:Y:S02]  /*0930*/  IMAD R0, R37, R2, R0 ;  /* 0x0000000225007224 */ /* 0x004fe400078e0200 */
[----:B------:R-:W-:Y:S01]  /*0940*/  IMAD.WIDE.U32 R36, R11, 0x4, R20 ;  /* 0x000000040b247825 */ /* 0x000fe200078e0014 */
[----:B------:R-:W3:Y:S04]  /*0950*/  LDG.E R6, desc[UR8][R8.64] ;  /* 0x0000000808067981 */ /* 0x000ee8000c1e1900 */
[----:B------:R-:W2:Y:S04]  /*0960*/  LDG.E R11, desc[UR8][R18.64+0x8] ;  /* 0x00000808120b7981 */ /* 0x000ea8000c1e1900 */
[----:B------:R-:W2:Y:S02]  /*0970*/  LDG.E R2, desc[UR8][R36.64] ;  /* 0x0000000824027981 */ /* 0x000ea4000c1e1900 */
[----:B--2---:R-:W-:-:S02]  /*0980*/  IMAD R0, R11, R2, R0 ;  /* 0x000000020b007224 */ /* 0x004fc400078e0200 */
[----:B------:R-:W-:-:S04]  /*0990*/  IMAD.WIDE.U32 R10, R10, 0x4, R20 ;  /* 0x000000040a0a7825 */ /* 0x000fc800078e0014 */
[----:B---3--:R-:W-:Y:S01]  /*09a0*/  IMAD R0, R13, R6, R0 ;  /* 0x000000060d007224 */ /* 0x008fe200078e0200 */
[----:B------:R-:W2:Y:S04]  /*09b0*/  LDG.E R2, desc[UR8][R10.64] ;  /* 0x000000080a027981 */ /* 0x000ea8000c1e1900 */
[----:B------:R-:W2:Y:S01]  /*09c0*/  LDG.E R13, desc[UR8][R18.64+0x10] ;  /* 0x00001008120d7981 */ /* 0x000ea2000c1e1900 */
[----:B------:R-:W-:-:S03]  /*09d0*/  IMAD.WIDE.U32 R22, R23, 0x4, R20 ;  /* 0x0000000417167825 */ /* 0x000fc600078e0014 */
[----:B------:R-:W3:Y:S04]  /*09e0*/  LDG.E R6, desc[UR8][R18.64+0x1c] ;  /* 0x00001c0812067981 */ /* 0x000ee8000c1e1900 */
[----:B------:R-:W4:Y:S01]  /*09f0*/  LDG.E R22, desc[UR8][R22.64] ;  /* 0x0000000816167981 */ /* 0x000f22000c1e1900 */
[----:B--2---:R-:W-:-:S03]  /*0a00*/  IMAD R0, R13, R2, R0 ;  /* 0x000000020d007224 */ /* 0x004fc600078e0200 */
[----:B------:R-:W4:Y:S04]  /*0a10*/  LDG.E R13, desc[UR8][R18.64+0x14] ;  /* 0x00001408120d7981 */ /* 0x000f28000c1e1900 */
[----:B------:R-:W2:Y:S01]  /*0a20*/  LDG.E R2, desc[UR8][R18.64+0x18] ;  /* 0x0000180812027981 */ /* 0x000ea2000c1e1900 */
[----:B----4-:R-:W-:Y:S02]  /*0a30*/  IMAD R0, R13, R22, R0 ;  /* 0x000000160d007224 */ /* 0x010fe400078e0200 */
[----:B------:R-:W-:-:S04]  /*0a40*/  IMAD.WIDE.U32 R22, R27, 0x4, R20 ;  /* 0x000000041b167825 */ /* 0x000fc800078e0014 */
[----:B------:R-:W-:Y:S01]  /*0a50*/  IMAD.WIDE.U32 R20, R26, 0x4, R20 ;  /* 0x000000041a147825 */ /* 0x000fe200078e0014 */
[----:B------:R0:W2:Y:S05]  /*0a60*/  LDG.E R13, desc[UR8][R22.64] ;  /* 0x00000008160d7981 */ /* 0x0000aa000c1e1900 */
[----:B------:R-:W3:Y:S01]  /*0a70*/  LDG.E R21, desc[UR8][R20.64] ;  /* 0x0000000814157981 */ /* 0x000ee2000c1e1900 */
[----:B------:R-:W-:-:S04]  /*0a80*/  UIADD3 UR6, UP0, UPT, UR4, 0x1000, URZ ;  /* 0x0000100004067890 */ /* 0x000fc8000ff1e0ff */
[----:B------:R-:W-:Y:S02]  /*0a90*/  UIADD3.X UR7, UPT, UPT, URZ, UR5, URZ, UP0, !UPT ;  /* 0x00000005ff077290 */ /* 0x000fe400087fe4ff */
[----:B0-----:R-:W-:-:S04]  /*0aa0*/  MOV R22, UR6 ;  /* 0x0000000600167c02 */ /* 0x001fc80008000f00 */
[----:B------:R-:W-:-:S03]  /*0ab0*/  MOV R23, UR7 ;  /* 0x0000000700177c02 */ /* 0x000fc60008000f00 */
[----:B------:R-:W-:-:S04]  /*0ac0*/  IMAD.WIDE.U32 R18, R5, 0x4, R22 ;  /* 0x0000000405127825 */ /* 0x000fc800078e0016 */
[----:B--2---:R-:W-:Y:S01]  /*0ad0*/  IMAD R0, R2, R13, R0 ;  /* 0x0000000d02007224 */ /* 0x004fe200078e0200 */
[----:B------:R-:W-:Y:S01]  /*0ae0*/  IADD3 R13, PT, PT, R3, 0x20, RZ ;  /* 0x00000020030d7810 */ /* 0x000fe20007ffe0ff */
[----:B------:R-:W2:Y:S02]  /*0af0*/  LDG.E R2, desc[UR8][R18.64] ;  /* 0x0000000812027981 */ /* 0x000ea4000c1e1900 */
[----:B---3--:R-:W-:Y:S02]  /*0b00*/  IMAD R0, R6, R21, R0 ;  /* 0x0000001506007224 */ /* 0x008fe400078e0200 */
[----:B------:R-:W-:-:S05]  /*0b10*/  IMAD.WIDE R20, R13, 0x4, R14 ;  /* 0x000000040d147825 */ /* 0x000fca00078e020e */
[----:B------:R-:W2:Y:S04]  /*0b20*/  LDG.E R13, desc[UR8][R20.64+-0x20] ;  /* 0xffffe008140d7981 */ /* 0x000ea8000c1e1900 */
[----:B------:R-:W3:Y:S04]  /*0b30*/  LDG.E R19, desc[UR8][R24.64+0x1000] ;  /* 0x0010000818137981 */ /* 0x000ee8000c1e1900 */
[----:B------:R-:W3:Y:S01]  /*0b40*/  LDG.E R6, desc[UR8][R20.64+-0x1c] ;  /* 0xffffe40814067981 */ /* 0x000ee2000c1e1900 */
[----:B------:R-:W-:Y:S01]  /*0b50*/  UIADD3 UR4, UP0, UPT, UR4, 0x2000, URZ ;  /* 0x0000200004047890 */ /* 0x000fe2000ff1e0ff */
[----:B--2---:R-:W-:-:S02]  /*0b60*/  IMAD R0, R13, R2, R0 ;  /* 0x000000020d007224 */ /* 0x004fc400078e0200 */
[----:B------:R-:W2:Y:S04]  /*0b70*/  LDG.E R24, desc[UR8][R24.64+0x2000] ;  /* 0x0020000818187981 */ /* 0x000ea8000c1e1900 */
[----:B------:R-:W4:Y:S04]  /*0b80*/  LDG.E R13, desc[UR8][R20.64+-0x18] ;  /* 0xffffe808140d7981 */ /* 0x000f28000c1e1900 */
[----:B------:R-:W4:Y:S01]  /*0b90*/  LDG.E R2, desc[UR8][R16.64+0x1000] ;  /* 0x0010000810027981 */ /* 0x000f22000c1e1900 */
[----:B---3--:R-:W-:-:S03]  /*0ba0*/  IMAD R0, R6, R19, R0 ;  /* 0x0000001306007224 */ /* 0x008fc600078e0200 */
[----:B------:R-:W3:Y:S04]  /*0bb0*/  LDG.E R6, desc[UR8][R20.64+-0x14] ;  /* 0xffffec0814067981 */ /* 0x000ee8000c1e1900 */
[----:B------:R-:W3:Y:S01]  /*0bc0*/  LDG.E R19, desc[UR8][R28.64+0x1000] ;  /* 0x001000081c137981 */ /* 0x000ee2000c1e1900 */
[----:B------:R-:W-:-:S03]  /*0bd0*/  UIADD3.X UR5, UPT, UPT, URZ, UR5, URZ, UP0, !UPT ;  /* 0x00000005ff057290 */ /* 0x000fc600087fe4ff */
[----:B------:R-:W5:Y:S04]  /*0be0*/  LDG.E R16, desc[UR8][R16.64+0x2000] ;  /* 0x0020000810107981 */ /* 0x000f68000c1e1900 */
[----:B------:R-:W5:Y:S04]  /*0bf0*/  LDG.E R28, desc[UR8][R28.64+0x2000] ;  /* 0x002000081c1c7981 */ /* 0x000f68000c1e1900 */
[----:B------:R-:W5:Y:S01]  /*0c00*/  LDG.E R29, desc[UR8][R8.64+0x2000] ;  /* 0x00200008081d7981 */ /* 0x000f62000c1e1900 */
[----:B----4-:R-:W-:-:S03]  /*0c10*/  IMAD R0, R13, R2, R0 ;  /* 0x000000020d007224 */ /* 0x010fc600078e0200 */
[----:B------:R-:W4:Y:S04]  /*0c20*/  LDG.E R13, desc[UR8][R20.64+-0x10] ;  /* 0xfffff008140d7981 */ /* 0x000f28000c1e1900 */
[----:B------:R-:W2:Y:S01]  /*0c30*/  LDG.E R2, desc[UR8][R20.64+-0xc] ;  /* 0xfffff40814027981 */ /* 0x000ea2000c1e1900 */
[----:B---3--:R-:W-:Y:S02]  /*0c40*/  IMAD R0, R6, R19, R0 ;  /* 0x0000001306007224 */ /* 0x008fe400078e0200 */
[----:B------:R-:W-:Y:S01]  /*0c50*/  IMAD.WIDE.U32 R18, R7, 0x4, R22 ;  /* 0x0000000407127825 */ /* 0x000fe200078e0016 */
[----:B------:R-:W2:Y:S05]  /*0c60*/  LDG.E R6, desc[UR8][R30.64+0x1000] ;  /* 0x001000081e067981 */ /* 0x000eaa000c1e1900 */
[----:B------:R-:W4:Y:S04]  /*0c70*/  LDG.E R18, desc[UR8][R18.64] ;  /* 0x0000000812127981 */ /* 0x000f28000c1e1900 */
[----:B------:R-:W3:Y:S01]  /*0c80*/  LDG.E R30, desc[UR8][R30.64+0x2000] ;  /* 0x002000081e1e7981 */ /* 0x000ee2000c1e1900 */
[----:B----4-:R-:W-:-:S02]  /*0c90*/  IMAD R0, R13, R18, R0 ;  /* 0x000000120d007224 */ /* 0x010fc400078e0200 */
[----:B------:R-:W-:Y:S01]  /*0ca0*/  IMAD.WIDE.U32 R18, R12, 0x4, R22 ;  /* 0x000000040c127825 */ /* 0x000fe200078e0016 */
[----:B------:R-:W4:Y:S03]  /*0cb0*/  LDG.E R13, desc[UR8][R20.64+-0x8] ;  /* 0xfffff808140d7981 */ /* 0x000f26000c1e1900 */
[----:B--2---:R-:W-:Y:S02]  /*0cc0*/  IMAD R0, R2, R6, R0 ;  /* 0x0000000602007224 */ /* 0x004fe400078e0200 */
[----:B------:R0:W4:Y:S04]  /*0cd0*/  LDG.E R2, desc[UR8][R18.64] ;  /* 0x0000000812027981 */ /* 0x000128000c1e1900 */
[----:B------:R-:W2:Y:S01]  /*0ce0*/  LDG.E R6, desc[UR8][R20.64] ;  /* 0x0000000814067981 */ /* 0x000ea2000c1e1900 */
[----:B0-----:R-:W-:-:S04]  /*0cf0*/  IMAD.WIDE.U32 R18, R4, 0x4, R22 ;  /* 0x0000000404127825 */ /* 0x001fc800078e0016 */
[----:B----4-:R-:W-:Y:S02]  /*0d00*/  IMAD R0, R13, R2, R0 ;  /* 0x000000020d007224 */ /* 0x010fe400078e0200 */
[----:B------:R-:W4:Y:S04]  /*0d10*/  LDG.E R2, desc[UR8][R18.64] ;  /* 0x0000000812027981 */ /* 0x000f28000c1e1900 */
[----:B------:R-:W4:Y:S04]  /*0d20*/  LDG.E R13, desc[UR8][R20.64+-0x4] ;  /* 0xfffffc08140d7981 */ /* 0x000f28000c1e1900 */
[----:B------:R-:W2:Y:S04]  /*0d30*/  LDG.E R19, desc[UR8][R32.64+0x1000] ;  /* 0x0010000820137981 */ /* 0x000ea8000c1e1900 */
[----:B------:R-:W3:Y:S04]  /*0d40*/  LDG.E R32, desc[UR8][R32.64+0x2000] ;  /* 0x0020000820207981 */ /* 0x000ee8000c1e1900 */
[----:B------:R-:W3:Y:S01]  /*0d50*/  LDG.E R33, desc[UR8][R10.64+0x2000] ;  /* 0x002000080a217981 */ /* 0x000ee2000c1e1900 */
[----:B----4-:R-:W-:-:S03]  /*0d60*/  IMAD R0, R13, R2, R0 ;  /* 0x000000020d007224 */ /* 0x010fc600078e0200 */
[----:B------:R-:W4:Y:S04]  /*0d70*/  LDG.E R13, desc[UR8][R20.64+0x4] ;  /* 0x00000408140d7981 */ /* 0x000f28000c1e1900 */
[----:B------:R-:W4:Y:S01]  /*0d80*/  LDG.E R2, desc[UR8][R34.64+0x1000] ;  /* 0x0010000822027981 */ /* 0x000f22000c1e1900 */
[----:B--2---:R-:W-:-:S03]  /*0d90*/  IMAD R0, R6, R19, R0 ;  /* 0x0000001306007224 */ /* 0x004fc600078e0200 */
[----:B------:R-:W2:Y:S04]  /*0da0*/  LDG.E R6, desc[UR8][R20.64+0x8] ;  /* 0x0000080814067981 */ /* 0x000ea8000c1e1900 */
        /* <DEDUP_REMOVED lines=8> */
[----:B------:R-:W2:Y:S01]  /*0e30*/  LDG.E R6, desc[UR8][R10.64+0x1000] ;  /* 0x001000080a067981 */ /* 0x000ea2000c1e1900 */
[----:B----4-:R-:W-:-:S03]  /*0e40*/  IMAD R0, R13, R2, R0 ;  /* 0x000000020d007224 */ /* 0x010fc600078e0200 */
[----:B------:R-:W4:Y:S01]  /*0e50*/  LDG.E R13, desc[UR8][R20.64+0x14] ;  /* 0x00001408140d7981 */ /* 0x000f22000c1e1900 */
[----:B--2---:R-:W-:Y:S01]  /*0e60*/  IMAD R2, R19, R6, R0 ;  /* 0x0000000613027224 */ /* 0x004fe200078e0200 */
[----:B------:R-:W-:-:S05]  /*0e70*/  IADD3 R0, PT, PT, R5, 0x340, RZ ;  /* 0x0000034005007810 */ /* 0x000fca0007ffe0ff */
[----:B------:R-:W-:-:S06]  /*0e80*/  IMAD.WIDE.U32 R18, R0, 0x4, R22 ;  /* 0x0000000400127825 */ /* 0x000fcc00078e0016 */
[----:B------:R-:W4:Y:S02]  /*0e90*/  LDG.E R18, desc[UR8][R18.64] ;  /* 0x0000000812127981 */ /* 0x000f24000c1e1900 */
[----:B----4-:R-:W-:Y:S02]  /*0ea0*/  IMAD R2, R13, R18, R2 ;  /* 0x000000120d027224 */ /* 0x010fe400078e0202 */
[--C-:B------:R-:W-:Y:S01]  /*0eb0*/  IMAD.WIDE.U32 R18, R27, 0x4, R22.reuse ;  /* 0x000000041b127825 */ /* 0x100fe200078e0016 */
[----:B------:R-:W2:Y:S03]  /*0ec0*/  LDG.E R13, desc[UR8][R20.64+0x18] ;  /* 0x00001808140d7981 */ /* 0x000ea6000c1e1900 */
[----:B------:R-:W-:Y:S01]  /*0ed0*/  IMAD.WIDE.U32 R22, R26, 0x4, R22 ;  /* 0x000000041a167825 */ /* 0x000fe200078e0016 */
[----:B------:R0:W2:Y:S05]  /*0ee0*/  LDG.E R6, desc[UR8][R18.64] ;  /* 0x0000000812067981 */ /* 0x0000aa000c1e1900 */
[----:B------:R-:W4:Y:S04]  /*0ef0*/  LDG.E R22, desc[UR8][R22.64] ;  /* 0x0000000816167981 */ /* 0x000f28000c1e1900 */
[----:B------:R-:W4:Y:S01]  /*0f00*/  LDG.E R20, desc[UR8][R20.64+0x1c] ;  /* 0x00001c0814147981 */ /* 0x000f22000c1e1900 */
[----:B0-----:R-:W-:-:S02]  /*0f10*/  MOV R18, UR4 ;  /* 0x0000000400127c02 */ /* 0x001fc40008000f00 */
[----:B------:R-:W-:Y:S01]  /*0f20*/  MOV R19, UR5 ;  /* 0x0000000500137c02 */ /* 0x000fe20008000f00 */
[----:B--2---:R-:W-:-:S04]  /*0f30*/  IMAD R13, R13, R6, R2 ;  /* 0x000000060d0d7224 */ /* 0x004fc800078e0202 */
[----:B----4-:R-:W-:Y:S01]  /*0f40*/  IMAD R2, R20, R22, R13 ;  /* 0x0000001614027224 */ /* 0x010fe200078e020d */
[----:B------:R-:W-:Y:S01]  /*0f50*/  IADD3 R13, PT, PT, R3, 0x30, RZ ;  /* 0x00000030030d7810 */ /* 0x000fe20007ffe0ff */
[----:B------:R-:W-:-:S04]  /*0f60*/  IMAD.WIDE.U32 R20, R5, 0x4, R18 ;  /* 0x0000000405147825 */ /* 0x000fc800078e0012 */
[----:B------:R-:W-:Y:S02]  /*0f70*/  IMAD.WIDE R14, R13, 0x4, R14 ;  /* 0x000000040d0e7825 */ /* 0x000fe400078e020e */
[----:B------:R-:W2:Y:S04]  /*0f80*/  LDG.E R20, desc[UR8][R20.64] ;  /* 0x0000000814147981 */ /* 0x000ea8000c1e1900 */
[----:B------:R-:W2:Y:S04]  /*0f90*/  LDG.E R13, desc[UR8][R14.64+-0x20] ;  /* 0xffffe0080e0d7981 */ /* 0x000ea8000c1e1900 */
[----:B------:R-:W4:Y:S04]  /*0fa0*/  LDG.E R6, desc[UR8][R14.64+-0x1c] ;  /* 0xffffe4080e067981 */ /* 0x000f28000c1e1900 */
[----:B------:R-:W3:Y:S01]  /*0fb0*/  LDG.E R25, desc[UR8][R14.64+-0x10] ;  /* 0xfffff0080e197981 */ /* 0x000ee2000c1e1900 */
[----:B------:R-:W-:-:S03]  /*0fc0*/  IMAD.WIDE.U32 R22, R4, 0x4, R18 ;  /* 0x0000000404167825 */ /* 0x000fc600078e0012 */
[----:B------:R-:W3:Y:S04]  /*0fd0*/  LDG.E R4, desc[UR8][R14.64+-0x8] ;  /* 0xfffff8080e047981 */ /* 0x000ee8000c1e1900 */
[----:B------:R-:W3:Y:S04]  /*0fe0*/  LDG.E R22, desc[UR8][R22.64] ;  /* 0x0000000816167981 */ /* 0x000ee8000c1e1900 */
[----:B------:R-:W3:Y:S01]  /*0ff0*/  LDG.E R31, desc[UR8][R14.64+0x4] ;  /* 0x000004080e1f7981 */ /* 0x000ee2000c1e1900 */
[----:B------:R-:W-:-:S03]  /*1000*/  IMAD.WIDE.U32 R8, R0, 0x4, R18 ;  /* 0x0000000400087825 */ /* 0x000fc600078e0012 */
[----:B------:R-:W3:Y:S04]  /*1010*/  LDG.E R35, desc[UR8][R14.64+0x8] ;  /* 0x000008080e237981 */ /* 0x000ee8000c1e1900 */
[----:B------:R-:W3:Y:S04]  /*1020*/  LDG.E R23, desc[UR8][R14.64] ;  /* 0x000000080e177981 */ /* 0x000ee8000c1e1900 */
[----:B------:R-:W3:Y:S01]  /*1030*/  LDG.E R0, desc[UR8][R14.64+0xc] ;  /* 0x00000c080e007981 */ /* 0x000ee2000c1e1900 */
[----:B------:R-:W-:-:S03]  /*1040*/  IMAD.WIDE.U32 R10, R27, 0x4, R18 ;  /* 0x000000041b0a7825 */ /* 0x000fc600078e0012 */
[----:B------:R-:W3:Y:S04]  /*1050*/  LDG.E R27, desc[UR8][R14.64+0x14] ;  /* 0x000014080e1b7981 */ /* 0x000ee8000c1e1900 */
[----:B------:R-:W3:Y:S01]  /*1060*/  LDG.E R37, desc[UR8][R14.64+0x1c] ;  /* 0x00001c080e257981 */ /* 0x000ee2000c1e1900 */
[----:B--2---:R-:W-:-:S03]  /*1070*/  IMAD R2, R13, R20, R2 ;  /* 0x000000140d027224 */ /* 0x004fc600078e0202 */
[----:B------:R-:W5:Y:S01]  /*1080*/  LDG.E R13, desc[UR8][R14.64+-0x18] ;  /* 0xffffe8080e0d7981 */ /* 0x000f62000c1e1900 */
[----:B------:R-:W-:-:S03]  /*1090*/  IMAD.WIDE.U32 R20, R7, 0x4, R18 ;  /* 0x0000000407147825 */ /* 0x000fc600078e0012 */
[----:B------:R-:W2:Y:S04]  /*10a0*/  LDG.E R7, desc[UR8][R14.64+-0x14] ;  /* 0xffffec080e077981 */ /* 0x000ea8000c1e1900 */
[----:B------:R0:W3:Y:S02]  /*10b0*/  LDG.E R17, desc[UR8][R20.64] ;  /* 0x0000000814117981 */ /* 0x0000e4000c1e1900 */
[----:B0-----:R-:W-:Y:S02]  /*10c0*/  IMAD.WIDE.U32 R20, R12, 0x4, R18 ;  /* 0x000000040c147825 */ /* 0x001fe400078e0012 */
[----:B------:R-:W3:Y:S04]  /*10d0*/  LDG.E R12, desc[UR8][R14.64+-0xc] ;  /* 0xfffff4080e0c7981 */ /* 0x000ee8000c1e1900 */
[----:B------:R-:W3:Y:S04]  /*10e0*/  LDG.E R20, desc[UR8][R20.64] ;  /* 0x0000000814147981 */ /* 0x000ee8000c1e1900 */
[----:B------:R-:W3:Y:S01]  /*10f0*/  LDG.E R21, desc[UR8][R14.64+-0x4] ;  /* 0xfffffc080e157981 */ /* 0x000ee2000c1e1900 */
[----:B----4-:R-:W-:-:S03]  /*1100*/  IMAD R2, R6, R24, R2 ;  /* 0x0000001806027224 */ /* 0x010fc600078e0202 */
[----:B------:R-:W4:Y:S01]  /*1110*/  LDG.E R24, desc[UR8][R14.64+0x10] ;  /* 0x000010080e187981 */ /* 0x000f22000c1e1900 */
[----:B------:R-:W-:-:S03]  /*1120*/  IMAD.WIDE.U32 R18, R26, 0x4, R18 ;  /* 0x000000041a127825 */ /* 0x000fc600078e0012 */
[----:B------:R-:W4:Y:S04]  /*1130*/  LDG.E R6, desc[UR8][R8.64] ;  /* 0x0000000808067981 */ /* 0x000f28000c1e1900 */
[----:B------:R0:W4:Y:S04]  /*1140*/  LDG.E R26, desc[UR8][R10.64] ;  /* 0x000000080a1a7981 */ /* 0x000128000c1e1900 */
[----:B------:R-:W4:Y:S04]  /*1150*/  LDG.E R18, desc[UR8][R18.64] ;  /* 0x0000000812127981 */ /* 0x000f28000c1e1900 */
[----:B------:R-:W4:Y:S01]  /*1160*/  LDG.E R9, desc[UR8][R14.64+0x18] ;  /* 0x000018080e097981 */ /* 0x000f22000c1e1900 */
[----:B0-----:R-:W0:Y:S01]  /*1170*/  LDC.64 R10, c[0x0][0x390] ;  /* 0x0000e400ff0a7b82 */ /* 0x001e220000000a00 */
[----:B------:R-:W-:-:S05]  /*1180*/  IADD3 R3, PT, PT, R5, R3, RZ ;  /* 0x0000000305037210 */ /* 0x000fca0007ffe0ff */
[----:B0-----:R-:W-:-:S04]  /*1190*/  IMAD.WIDE R10, R3, 0x4, R10 ;  /* 0x00000004030a7825 */ /* 0x001fc800078e020a */
[----:B-----5:R-:W-:-:S04]  /*11a0*/  IMAD R2, R13, R16, R2 ;  /* 0x000000100d027224 */ /* 0x020fc800078e0202 */
[----:B--2---:R-:W-:-:S04]  /*11b0*/  IMAD R2, R7, R28, R2 ;  /* 0x0000001c07027224 */ /* 0x004fc800078e0202 */
[----:B---3--:R-:W-:-:S04]  /*11c0*/  IMAD R17, R25, R17, R2 ;  /* 0x0000001119117224 */ /* 0x008fc800078e0202 */
[----:B------:R-:W-:-:S04]  /*11d0*/  IMAD R17, R12, R30, R17 ;  /* 0x0000001e0c117224 */ /* 0x000fc800078e0211 */
[----:B------:R-:W-:-:S04]  /*11e0*/  IMAD R4, R4, R20, R17 ;  /* 0x0000001404047224 */ /* 0x000fc800078e0211 */
[----:B------:R-:W-:-:S04]  /*11f0*/  IMAD R4, R21, R22, R4 ;  /* 0x0000001615047224 */ /* 0x000fc800078e0204 */
[----:B------:R-:W-:-:S04]  /*1200*/  IMAD R4, R23, R32, R4 ;  /* 0x0000002017047224 */ /* 0x000fc800078e0204 */
[----:B------:R-:W-:-:S04]  /*1210*/  IMAD R4, R31, R34, R4 ;  /* 0x000000221f047224 */ /* 0x000fc800078e0204 */
[----:B------:R-:W-:-:S04]  /*1220*/  IMAD R4, R35, R36, R4 ;  /* 0x0000002423047224 */ /* 0x000fc800078e0204 */
[----:B------:R-:W-:-:S04]  /*1230*/  IMAD R0, R0, R29, R4 ;  /* 0x0000001d00007224 */ /* 0x000fc800078e0204 */
[----:B----4-:R-:W-:-:S04]  /*1240*/  IMAD R0, R24, R33, R0 ;  /* 0x0000002118007224 */ /* 0x010fc800078e0200 */
[----:B------:R-:W-:-:S04]  /*1250*/  IMAD R0, R27, R6, R0 ;  /* 0x000000061b007224 */ /* 0x000fc800078e0200 */
[----:B------:R-:W-:-:S04]  /*1260*/  IMAD R0, R9, R26, R0 ;  /* 0x0000001a09007224 */ /* 0x000fc800078e0200 */
[----:B------:R-:W-:-:S05]  /*1270*/  IMAD R37, R37, R18, R0 ;  /* 0x0000001225257224 */ /* 0x000fca00078e0200 */
[----:B------:R-:W-:Y:S01]  /*1280*/  STG.E desc[UR8][R10.64], R37 ;  /* 0x000000250a007986 */ /* 0x000fe2000c101908 */
[----:B------:R-:W-:Y:S05]  /*1290*/  EXIT ;  /* 0x000000000000794d */ /* 0x000fea0003800000 */
.L_x_0:
[----:B------:R-:W-:-:S00]  /*12a0*/  BRA `(.L_x_0) ;  /* 0xfffffffc00fc7947 */ /* 0x000fc0000383ffff */
[----:B------:R-:W-:-:S00]  /*12b0*/  NOP ;  /* 0x0000000000007918 */ /* 0x000fc00000000000 */
        /* <DEDUP_REMOVED lines=12> */
.L_x_1:


//--------------------- .nv.shared.reserved.0     --------------------------
	.section	.nv.shared.reserved.0,"aw",@nobits
	.weak		__nv_reservedSMEM_offset_0_alias
	.size		__nv_reservedSMEM_offset_0_alias, 0, 64
	.other		__nv_reservedSMEM_offset_0_alias,@"STO_CUDA_RESERVED_SHARED STV_DEFAULT"
__nv_reservedSMEM_offset_0_alias:
	.zero		0
	.zero		64


//--------------------- .nv.constant0._Z12matrixMulGPUPKiS0_Pi --------------------------
	.section	.nv.constant0._Z12matrixMulGPUPKiS0_Pi,"a",@progbits
	.sectionflags	@""
	.align	4
.nv.constant0._Z12matrixMulGPUPKiS0_Pi:
	.zero		920


//--------------------- SYMBOLS --------------------------

	.type		.nv.reservedSmem.offset0,@object
	.size		.nv.reservedSmem.offset0,0x4
